	.headerflags	@"EF_CUDA_TEXMODE_UNIFIED EF_CUDA_64BIT_ADDRESS EF_CUDA_ACCELERATORS EF_CUDA_SM90 EF_CUDA_VIRTUAL_SM(EF_CUDA_SM90)"
	.elftype	@"ET_EXEC"


//--------------------- .nv.info                  --------------------------
	.section	.nv.info,"",@"SHT_CUDA_INFO"
	.align	4


	//----- nvinfo : EIATTR_REGCOUNT
	.align		4
        /*0000*/ 	.byte	0x04, 0x2f
        /*0002*/ 	.short	(.L_3 - .L_2)
	.align		4
.L_2:
        /*0004*/ 	.word	index@(triton_poi_fused__native_batch_norm_legit_no_training_add_convolution_11)
        /*0008*/ 	.word	0x00000018


	//----- nvinfo : EIATTR_MIN_STACK_SIZE
	.align		4
.L_3:
        /*000c*/ 	.byte	0x04, 0x12
        /*000e*/ 	.short	(.L_5 - .L_4)
	.align		4
.L_4:
        /*0010*/ 	.word	index@(triton_poi_fused__native_batch_norm_legit_no_training_add_convolution_11)
        /*0014*/ 	.word	0x00000000


	//----- nvinfo : EIATTR_FRAME_SIZE
	.align		4
.L_5:
        /*0018*/ 	.byte	0x04, 0x11
        /*001a*/ 	.short	(.L_7 - .L_6)
	.align		4
.L_6:
        /*001c*/ 	.word	index@(triton_poi_fused__native_batch_norm_legit_no_training_add_convolution_11)
        /*0020*/ 	.word	0x00000000


	//----- nvinfo : EIATTR_MIN_STACK_SIZE
	.align		4
.L_7:
        /*0024*/ 	.byte	0x04, 0x12
        /*0026*/ 	.short	(.L_9 - .L_8)
	.align		4
.L_8:
        /*0028*/ 	.word	index@(triton_poi_fused__native_batch_norm_legit_no_training_add_convolution_11)
        /*002c*/ 	.word	0x00000000
.L_9:


//--------------------- .nv.info.triton_poi_fused__native_batch_norm_legit_no_training_add_convolution_11 --------------------------
	.section	.nv.info.triton_poi_fused__native_batch_norm_legit_no_training_add_convolution_11,"",@"SHT_CUDA_INFO"
	.sectionflags	@""
	.align	4


	//----- nvinfo : EIATTR_CUDA_API_VERSION
	.align		4
        /*0000*/ 	.byte	0x04, 0x37
        /*0002*/ 	.short	(.L_11 - .L_10)
.L_10:
        /*0004*/ 	.word	0x0000007c


	//----- nvinfo : EIATTR_KPARAM_INFO
	.align		4
.L_11:
        /*0008*/ 	.byte	0x04, 0x17
        /*000a*/ 	.short	(.L_13 - .L_12)
.L_12:
        /*000c*/ 	.word	0x00000000
        /*0010*/ 	.short	0x0007
        /*0012*/ 	.short	0x0038
        /*0014*/ 	.byte	0x00, 0xf0, 0x11, 0x00


	//----- nvinfo : EIATTR_KPARAM_INFO
	.align		4
.L_13:
        /*0018*/ 	.byte	0x04, 0x17
        /*001a*/ 	.short	(.L_15 - .L_14)
.L_14:
        /*001c*/ 	.word	0x00000000
        /*0020*/ 	.short	0x0006
        /*0022*/ 	.short	0x0030
        /*0024*/ 	.byte	0x00, 0xf4, 0x21, 0x00


	//----- nvinfo : EIATTR_KPARAM_INFO
	.align		4
.L_15:
        /*0028*/ 	.byte	0x04, 0x17
        /*002a*/ 	.short	(.L_17 - .L_16)
.L_16:
        /*002c*/ 	.word	0x00000000
        /*0030*/ 	.short	0x0005
        /*0032*/ 	.short	0x0028
        /*0034*/ 	.byte	0x00, 0xf4, 0x21, 0x00


	//----- nvinfo : EIATTR_KPARAM_INFO
	.align		4
.L_17:
        /*0038*/ 	.byte	0x04, 0x17
        /*003a*/ 	.short	(.L_19 - .L_18)
.L_18:
        /*003c*/ 	.word	0x00000000
        /*0040*/ 	.short	0x0004
        /*0042*/ 	.short	0x0020
        /*0044*/ 	.byte	0x00, 0xf4, 0x21, 0x00


	//----- nvinfo : EIATTR_KPARAM_INFO
	.align		4
.L_19:
        /*0048*/ 	.byte	0x04, 0x17
        /*004a*/ 	.short	(.L_21 - .L_20)
.L_20:
        /*004c*/ 	.word	0x00000000
        /*0050*/ 	.short	0x0003
        /*0052*/ 	.short	0x0018
        /*0054*/ 	.byte	0x00, 0xf4, 0x21, 0x00


	//----- nvinfo : EIATTR_KPARAM_INFO
	.align		4
.L_21:
        /*0058*/ 	.byte	0x04, 0x17
        /*005a*/ 	.short	(.L_23 - .L_22)
.L_22:
        /*005c*/ 	.word	0x00000000
        /*0060*/ 	.short	0x0002
        /*0062*/ 	.short	0x0010
        /*0064*/ 	.byte	0x00, 0xf4, 0x21, 0x00


	//----- nvinfo : EIATTR_KPARAM_INFO
	.align		4
.L_23:
        /*0068*/ 	.byte	0x04, 0x17
        /*006a*/ 	.short	(.L_25 - .L_24)
.L_24:
        /*006c*/ 	.word	0x00000000
        /*0070*/ 	.short	0x0001
        /*0072*/ 	.short	0x0008
        /*0074*/ 	.byte	0x00, 0xf4, 0x21, 0x00


	//----- nvinfo : EIATTR_KPARAM_INFO
	.align		4
.L_25:
        /*0078*/ 	.byte	0x04, 0x17
        /*007a*/ 	.short	(.L_27 - .L_26)
.L_26:
        /*007c*/ 	.word	0x00000000
        /*0080*/ 	.short	0x0000
        /*0082*/ 	.short	0x0000
        /*0084*/ 	.byte	0x00, 0xf4, 0x21, 0x00


	//----- nvinfo : EIATTR_SPARSE_MMA_MASK
	.align		4
.L_27:
        /*0088*/ 	.byte	0x03, 0x50
        /*008a*/ 	.short	0x0000


	//----- nvinfo : EIATTR_MAXREG_COUNT
	.align		4
        /*008c*/ 	.byte	0x03, 0x1b
        /*008e*/ 	.short	0x00ff


	//----- nvinfo : EIATTR_EXIT_INSTR_OFFSETS
	.align		4
        /*0090*/ 	.byte	0x04, 0x1c
        /*0092*/ 	.short	(.L_29 - .L_28)


	//   ....[0]....
.L_28:
        /*0094*/ 	.word	0x000003a0


	//----- nvinfo : EIATTR_REQNTID
	.align		4
.L_29:
        /*0098*/ 	.byte	0x04, 0x10
        /*009a*/ 	.short	(.L_31 - .L_30)
.L_30:
        /*009c*/ 	.word	0x00000100
        /*00a0*/ 	.word	0x00000001
        /*00a4*/ 	.word	0x00000001


	//----- nvinfo : EIATTR_CBANK_PARAM_SIZE
	.align		4
.L_31:
        /*00a8*/ 	.byte	0x03, 0x19
        /*00aa*/ 	.short	0x003c


	//----- nvinfo : EIATTR_PARAM_CBANK
	.align		4
        /*00ac*/ 	.byte	0x04, 0x0a
        /*00ae*/ 	.short	(.L_33 - .L_32)
	.align		4
.L_32:
        /*00b0*/ 	.word	index@(.nv.constant0.triton_poi_fused__native_batch_norm_legit_no_training_add_convolution_11)
        /*00b4*/ 	.short	0x0210
        /*00b6*/ 	.short	0x003c


	//----- nvinfo : EIATTR_SW_WAR
	.align		4
.L_33:
        /*00b8*/ 	.byte	0x04, 0x36
        /*00ba*/ 	.short	(.L_35 - .L_34)
.L_34:
        /*00bc*/ 	.word	0x00000008
.L_35:


//--------------------- .nv.callgraph             --------------------------
	.section	.nv.callgraph,"",@"SHT_CUDA_CALLGRAPH"
	.align	4
	.sectionentsize	8
	.align		4
        /*0000*/ 	.word	0x00000000
	.align		4
        /*0004*/ 	.word	0xffffffff
	.align		4
        /*0008*/ 	.word	0x00000000
	.align		4
        /*000c*/ 	.word	0xfffffffe
	.align		4
        /*0010*/ 	.word	0x00000000
	.align		4
        /*0014*/ 	.word	0xfffffffd
	.align		4
        /*0018*/ 	.word	0x00000000
	.align		4
        /*001c*/ 	.word	0xfffffffc


//--------------------- .nv.constant4             --------------------------
	.section	.nv.constant4,"a",@progbits
	.align	8
	.align		8
.nv.constant4:
        /*0000*/ 	.dword	_$_str
	.align		8
        /*0008*/ 	.dword	_$_str_$_2


//--------------------- .text.triton_poi_fused__native_batch_norm_legit_no_training_add_convolution_11 --------------------------
	.section	.text.triton_poi_fused__native_batch_norm_legit_no_training_add_convolution_11,"ax",@progbits
	.align	128
        .global         triton_poi_fused__native_batch_norm_legit_no_training_add_convolution_11
        .type           triton_poi_fused__native_batch_norm_legit_no_training_add_convolution_11,@function
        .size           triton_poi_fused__native_batch_norm_legit_no_training_add_convolution_11,(.L_x_1 - triton_poi_fused__native_batch_norm_legit_no_training_add_convolution_11)
        .other          triton_poi_fused__native_batch_norm_legit_no_training_add_convolution_11,@"STO_CUDA_ENTRY STV_DEFAULT"
triton_poi_fused__native_batch_norm_legit_no_training_add_convolution_11:
.text.triton_poi_fused__native_batch_norm_legit_no_training_add_convolution_11:
[----:B------:R-:W-:Y:S01]  /*0000*/  LDC R1, c[0x0][0x28] ;  /* 0x00000a00ff017b82 */ /* 0x000fe20000000800 */
[----:B------:R-:W1:Y:S07]  /*0010*/  S2R R0, SR_TID.X ;  /* 0x0000000000007919 */ /* 0x000e6e0000002100 */
[----:B------:R-:W2:Y:S01]  /*0020*/  LDC.64 R4, c[0x0][0x230] ;  /* 0x00008c00ff047b82 */ /* 0x000ea20000000a00 */
[----:B------:R-:W-:Y:S01]  /*0030*/  ULDC.64 UR4, c[0x0][0x208] ;  /* 0x0000820000047ab9 */ /* 0x000fe20000000a00 */
[----:B------:R-:W3:Y:S06]  /*0040*/  S2R R9, SR_CTAID.X ;  /* 0x0000000000097919 */ /* 0x000eec0000002500 */
[----:B------:R-:W4:Y:S08]  /*0050*/  LDC.64 R16, c[0x0][0x220] ;  /* 0x00008800ff107b82 */ /* 0x000f300000000a00 */
[----:B------:R-:W5:Y:S08]  /*0060*/  LDC.64 R18, c[0x0][0x228] ;  /* 0x00008a00ff127b82 */ /* 0x000f700000000a00 */
[----:B------:R-:W4:Y:S01]  /*0070*/  LDC.64 R12, c[0x0][0x238] ;  /* 0x00008e00ff0c7b82 */ /* 0x000f220000000a00 */
[----:B-1----:R-:W-:-:S07]  /*0080*/  SHF.L.U32 R0, R0, 0x1, RZ ;  /* 0x0000000100007819 */ /* 0x002fce00000006ff */
[----:B------:R-:W1:Y:S01]  /*0090*/  LDC.64 R10, c[0x0][0x240] ;  /* 0x00009000ff0a7b82 */ /* 0x000e620000000a00 */
[----:B---3--:R-:W-:Y:S02]  /*00a0*/  SHF.R.S32.HI R2, RZ, 0x16, R9 ;  /* 0x00000016ff027819 */ /* 0x008fe40000011409 */
[----:B------:R-:W-:Y:S02]  /*00b0*/  LOP3.LUT R0, R0, 0x1fe, RZ, 0xc0, !PT ;  /* 0x000001fe00007812 */ /* 0x000fe400078ec0ff */
[----:B------:R-:W-:-:S03]  /*00c0*/  SGXT R2, R2, 0x1 ;  /* 0x000000010202781a */ /* 0x000fc60000000200 */
[----:B------:R-:W3:Y:S01]  /*00d0*/  LDC.64 R6, c[0x0][0x218] ;  /* 0x00008600ff067b82 */ /* 0x000ee20000000a00 */
[----:B------:R-:W-:-:S04]  /*00e0*/  LEA R9, R9, R0, 0x9 ;  /* 0x0000000009097211 */ /* 0x000fc800078e48ff */
[----:B------:R-:W-:-:S04]  /*00f0*/  LEA.HI R2, R2, R9, RZ, 0x8 ;  /* 0x0000000902027211 */ /* 0x000fc800078f40ff */
[----:B------:R-:W-:-:S04]  /*0100*/  SHF.R.S32.HI R2, RZ, 0x8, R2 ;  /* 0x00000008ff027819 */ /* 0x000fc80000011402 */
[----:B------:R-:W-:-:S04]  /*0110*/  LEA.HI R0, R2, R2, RZ, 0x8 ;  /* 0x0000000202007211 */ /* 0x000fc800078f40ff */
[----:B------:R-:W-:-:S04]  /*0120*/  LOP3.LUT R15, R0, 0xffffff00, RZ, 0xc0, !PT ;  /* 0xffffff00000f7812 */ /* 0x000fc800078ec0ff */
[----:B------:R-:W-:Y:S02]  /*0130*/  IADD3 R15, R2, -R15, RZ ;  /* 0x8000000f020f7210 */ /* 0x000fe40007ffe0ff */
[----:B------:R-:W1:Y:S03]  /*0140*/  LDC.64 R2, c[0x0][0x210] ;  /* 0x00008400ff027b82 */ /* 0x000e660000000a00 */
[----:B--2---:R-:W-:-:S05]  /*0150*/  IMAD.WIDE R4, R15, 0x4, R4 ;  /* 0x000000040f047825 */ /* 0x004fca00078e0204 */
[----:B------:R-:W2:Y:S01]  /*0160*/  LDG.E.EL R0, desc[UR4][R4.64] ;  /* 0x0000000404007981 */ /* 0x000ea2000c2e1900 */
[----:B----4-:R-:W-:-:S04]  /*0170*/  IMAD.WIDE R16, R15, 0x4, R16 ;  /* 0x000000040f107825 */ /* 0x010fc800078e0210 */
[----:B-----5:R-:W-:Y:S01]  /*0180*/  IMAD.WIDE R18, R15, 0x4, R18 ;  /* 0x000000040f127825 */ /* 0x020fe200078e0212 */
[----:B------:R4:W5:Y:S04]  /*0190*/  LDG.E.EL R8, desc[UR4][R16.64] ;  /* 0x0000000410087981 */ /* 0x000968000c2e1900 */
[----:B------:R-:W5:Y:S01]  /*01a0*/  LDG.E.EL R14, desc[UR4][R18.64] ;  /* 0x00000004120e7981 */ /* 0x000f62000c2e1900 */
[----:B01----:R-:W-:-:S05]  /*01b0*/  IMAD.WIDE R2, R9, 0x4, R2 ;  /* 0x0000000409027825 */ /* 0x003fca00078e0202 */
[----:B------:R-:W5:Y:S01]  /*01c0*/  LDG.E.64 R4, desc[UR4][R2.64] ;  /* 0x0000000402047981 */ /* 0x000f62000c1e1b00 */
[----:B------:R-:W-:-:S04]  /*01d0*/  IMAD.WIDE R12, R15, 0x4, R12 ;  /* 0x000000040f0c7825 */ /* 0x000fc800078e020c */
[----:B------:R-:W-:Y:S02]  /*01e0*/  IMAD.WIDE R20, R15, 0x4, R10 ;  /* 0x000000040f147825 */ /* 0x000fe400078e020a */
[----:B------:R0:W5:Y:S02]  /*01f0*/  LDG.E.EL R12, desc[UR4][R12.64] ;  /* 0x000000040c0c7981 */ /* 0x000164000c2e1900 */
[----:B---3--:R-:W-:Y:S02]  /*0200*/  IMAD.WIDE R6, R9, 0x4, R6 ;  /* 0x0000000409067825 */ /* 0x008fe400078e0206 */
[----:B------:R-:W3:Y:S04]  /*0210*/  LDG.E.EL R21, desc[UR4][R20.64] ;  /* 0x0000000414157981 */ /* 0x000ee8000c2e1900 */
[----:B------:R-:W3:Y:S01]  /*0220*/  LDG.E.64 R10, desc[UR4][R6.64] ;  /* 0x00000004060a7981 */ /* 0x000ee2000c1e1b00 */
[----:B----4-:R-:W-:Y:S01]  /*0230*/  HFMA2.MMA R16, -RZ, RZ, 1.625, 0 ;  /* 0x3e800000ff107435 */ /* 0x010fe200000001ff */
[----:B--2---:R-:W-:-:S04]  /*0240*/  FADD R0, R0, 9.9999997473787516356e-06 ;  /* 0x3727c5ac00007421 */ /* 0x004fc80000000000 */
[----:B------:R-:W1:Y:S02]  /*0250*/  MUFU.SQRT R9, R0 ;  /* 0x0000000000097308 */ /* 0x000e640000002000 */
[C---:B-1----:R-:W-:Y:S02]  /*0260*/  FSETP.GT.AND P0, PT, R9.reuse, 8.50705917302346158658e+37, PT ;  /* 0x7e8000000900780b */ /* 0x042fe40003f04000 */
[----:B------:R-:W-:-:S11]  /*0270*/  FSETP.GEU.AND P1, PT, R9, 1.175494350822287508e-38, PT ;  /* 0x008000000900780b */ /* 0x000fd60003f2e000 */
[----:B------:R-:W-:-:S04]  /*0280*/  @P0 FMUL R9, R9, 0.25 ;  /* 0x3e80000009090820 */ /* 0x000fc80000400000 */
[----:B------:R-:W-:-:S06]  /*0290*/  @!P1 FMUL R9, R9, 16777216 ;  /* 0x4b80000009099820 */ /* 0x000fcc0000400000 */
[----:B------:R-:W0:Y:S01]  /*02a0*/  MUFU.RCP R9, R9 ;  /* 0x0000000900097308 */ /* 0x000e220000001000 */
[----:B------:R-:W-:Y:S01]  /*02b0*/  FSEL R16, R16, 1, P0 ;  /* 0x3f80000010107808 */ /* 0x000fe20000000000 */
[--C-:B-----5:R-:W-:Y:S01]  /*02c0*/  FADD R4, R4, R8.reuse ;  /* 0x0000000804047221 */ /* 0x120fe20000000000 */
[----:B------:R-:W-:-:S03]  /*02d0*/  FADD R5, R5, R8 ;  /* 0x0000000805057221 */ /* 0x000fc60000000000 */
[----:B------:R-:W-:Y:S01]  /*02e0*/  @!P1 FMUL R16, R16, 16777216 ;  /* 0x4b80000010109820 */ /* 0x000fe20000400000 */
[C---:B------:R-:W-:Y:S01]  /*02f0*/  FADD R0, -R14.reuse, R4 ;  /* 0x000000040e007221 */ /* 0x040fe20000000100 */
[----:B------:R-:W-:Y:S02]  /*0300*/  FADD R14, -R14, R5 ;  /* 0x000000050e0e7221 */ /* 0x000fe40000000100 */
[----:B0-----:R-:W-:-:S04]  /*0310*/  FMUL R13, R9, R16 ;  /* 0x00000010090d7220 */ /* 0x001fc80000400000 */
[-C--:B------:R-:W-:Y:S01]  /*0320*/  FMUL R0, R0, R13.reuse ;  /* 0x0000000d00007220 */ /* 0x080fe20000400000 */
[----:B------:R-:W-:-:S03]  /*0330*/  FMUL R14, R14, R13 ;  /* 0x0000000d0e0e7220 */ /* 0x000fc60000400000 */
[C-C-:B---3--:R-:W-:Y:S01]  /*0340*/  FFMA R9, R12.reuse, R0, R21.reuse ;  /* 0x000000000c097223 */ /* 0x148fe20000000015 */
[----:B------:R-:W-:-:S03]  /*0350*/  FFMA R14, R12, R14, R21 ;  /* 0x0000000e0c0e7223 */ /* 0x000fc60000000015 */
[----:B------:R-:W-:Y:S01]  /*0360*/  FADD R10, R10, R9 ;  /* 0x000000090a0a7221 */ /* 0x000fe20000000000 */
[----:B------:R-:W-:Y:S01]  /*0370*/  FADD R11, R11, R14 ;  /* 0x0000000e0b0b7221 */ /* 0x000fe20000000000 */
[----:B------:R-:W-:Y:S04]  /*0380*/  STG.E.64 desc[UR4][R2.64], R4 ;  /* 0x0000000402007986 */ /* 0x000fe8000c101b04 */
[----:B------:R-:W-:Y:S01]  /*0390*/  STG.E.64 desc[UR4][R6.64], R10 ;  /* 0x0000000a06007986 */ /* 0x000fe2000c101b04 */
[----:B------:R-:W-:Y:S05]  /*03a0*/  EXIT ;  /* 0x000000000000794d */ /* 0x000fea0003800000 */
.L_x_0:
[----:B------:R-:W-:-:S00]  /*03b0*/  BRA `(.L_x_0) ;  /* 0xfffffffc00fc7947 */ /* 0x000fc0000383ffff */
[----:B------:R-:W-:-:S00]  /*03c0*/  NOP ;  /* 0x0000000000007918 */ /* 0x000fc00000000000 */
        /* <DEDUP_REMOVED lines=11> */
.L_x_1:


//--------------------- .nv.global.init           --------------------------
	.section	.nv.global.init,"aw",@progbits
.nv.global.init:
	.type		_$_str,@object
	.size		_$_str,(_$_str_$_2 - _$_str)
_$_str:
        /*0000*/ 	.byte	0x5f, 0x5f, 0x43, 0x55, 0x44, 0x41, 0x5f, 0x46, 0x54, 0x5a, 0x00
	.type		_$_str_$_2,@object
	.size		_$_str_$_2,(.L_1 - _$_str_$_2)
_$_str_$_2:
        /*000b*/ 	.byte	0x5f, 0x5f, 0x43, 0x55, 0x44, 0x41, 0x5f, 0x50, 0x52, 0x45, 0x43, 0x5f, 0x53, 0x51, 0x52, 0x54
        /*001b*/ 	.byte	0x00
.L_1:


//--------------------- .nv.constant0.triton_poi_fused__native_batch_norm_legit_no_training_add_convolution_11 --------------------------
	.section	.nv.constant0.triton_poi_fused__native_batch_norm_legit_no_training_add_convolution_11,"a",@progbits
	.sectionflags	@""
	.align	4
.nv.constant0.triton_poi_fused__native_batch_norm_legit_no_training_add_convolution_11:
	.zero		588
